//
// Generated by NVIDIA NVVM Compiler
//
// Compiler Build ID: CL-36424714
// Cuda compilation tools, release 13.0, V13.0.88
// Based on NVVM 20.0.0
//

.version 9.0
.target sm_100
.address_size 64

	// .globl	_Z17gpudistancekernelPfjjf

.visible .entry _Z17gpudistancekernelPfjjf(
	.param .u64 .ptr .align 1 _Z17gpudistancekernelPfjjf_param_0,
	.param .u32 _Z17gpudistancekernelPfjjf_param_1,
	.param .u32 _Z17gpudistancekernelPfjjf_param_2,
	.param .f32 _Z17gpudistancekernelPfjjf_param_3
)
{
	.reg .b32 	%r<10>;
	.reg .b32 	%f<10>;
	.reg .b64 	%rd<5>;

	ld.param.u64 	%rd1, [_Z17gpudistancekernelPfjjf_param_0];
	ld.param.u32 	%r1, [_Z17gpudistancekernelPfjjf_param_1];
	ld.param.u32 	%r2, [_Z17gpudistancekernelPfjjf_param_2];
	ld.param.f32 	%f1, [_Z17gpudistancekernelPfjjf_param_3];
	cvta.to.global.u64 	%rd2, %rd1;
	mov.u32 	%r3, %ctaid.x;
	mov.u32 	%r4, %ctaid.y;
	mad.lo.s32 	%r5, %r1, %r4, %r3;
	shr.u32 	%r6, %r1, 1;
	sub.s32 	%r7, %r3, %r6;
	cvt.rn.f32.u32 	%f2, %r7;
	mul.f32 	%f3, %f2, 0f40CE6666;
	shr.u32 	%r8, %r2, 1;
	sub.s32 	%r9, %r4, %r8;
	cvt.rn.f32.u32 	%f4, %r9;
	mul.f32 	%f5, %f4, 0f40CE6666;
	mul.f32 	%f6, %f5, %f5;
	fma.rn.f32 	%f7, %f3, %f3, %f6;
	fma.rn.f32 	%f8, %f1, %f1, %f7;
	sqrt.rn.f32 	%f9, %f8;
	mul.wide.u32 	%rd3, %r5, 4;
	add.s64 	%rd4, %rd2, %rd3;
	st.global.f32 	[%rd4], %f9;
	ret;

}


// ===== COMPILED SASS (sm_100) =====

	.target	sm_100

	.elftype	@"ET_EXEC"


//--------------------- .note.nv.tkinfo           --------------------------
	.section	.note.nv.tkinfo,"",@"SHT_NOTE"
	.sectionflags	@"SHF_NOTE_NV_TKINFO"
	.tkinfo
        /*0018*/ 	.word	0x00000002
        /*0030*/ 	.string	""
        /*0030*/ 	.string	"ptxas"
        /*0030*/ 	.string	"Cuda compilation tools, release 13.0, V13.0.88"
        /*0030*/ 	.string	"Build cuda_13.0.r13.0/compiler.36424714_0"
        /*0030*/ 	.string	"-arch sm_100 -m 64 "



//--------------------- .note.nv.cuinfo           --------------------------
	.section	.note.nv.cuinfo,"",@"SHT_NOTE"
	.sectionflags	@"SHF_NOTE_NV_CUINFO"
        /*0018*/ 	.short	0x0002
        /*001a*/ 	.short	0x0064
        /*001c*/ 	.short	0x0082
	.zero		2


//--------------------- .nv.info                  --------------------------
	.section	.nv.info,"",@"SHT_CUDA_INFO"
	.align	4


	//----- nvinfo : EIATTR_REGCOUNT
	.align		4
        /*0000*/ 	.byte	0x04, 0x2f
        /*0002*/ 	.short	(.L_1 - .L_0)
	.align		4
.L_0:
        /*0004*/ 	.word	index@(_Z17gpudistancekernelPfjjf)
        /*0008*/ 	.word	0x0000000a


	//----- nvinfo : EIATTR_FRAME_SIZE
	.align		4
.L_1:
        /*000c*/ 	.byte	0x04, 0x11
        /*000e*/ 	.short	(.L_3 - .L_2)
	.align		4
.L_2:
        /*0010*/ 	.word	index@($__internal_0_$__cuda_sm20_sqrt_rn_f32_slowpath)
        /*0014*/ 	.word	0x00000000


	//----- nvinfo : EIATTR_FRAME_SIZE
	.align		4
.L_3:
        /*0018*/ 	.byte	0x04, 0x11
        /*001a*/ 	.short	(.L_5 - .L_4)
	.align		4
.L_4:
        /*001c*/ 	.word	index@(_Z17gpudistancekernelPfjjf)
        /*0020*/ 	.word	0x00000000


	//----- nvinfo : EIATTR_MIN_STACK_SIZE
	.align		4
.L_5:
        /*0024*/ 	.byte	0x04, 0x12
        /*0026*/ 	.short	(.L_7 - .L_6)
	.align		4
.L_6:
        /*0028*/ 	.word	index@(_Z17gpudistancekernelPfjjf)
        /*002c*/ 	.word	0x00000000
.L_7:


//--------------------- .nv.compat                --------------------------
	.section	.nv.compat,"",@"SHT_CUDA_COMPAT_INFO"
	.align	4
        /*0000*/ 	.byte	0x02, 0x09, 0x00, 0x00, 0x02, 0x02, 0x01, 0x00, 0x02, 0x05, 0x05, 0x00, 0x03, 0x07, 0x01, 0x01
        /*0010*/ 	.byte	0x02, 0x03, 0x00, 0x00, 0x02, 0x06, 0x01, 0x00, 0x04, 0x0b, 0x08, 0x00, 0x01, 0x00, 0x00, 0x00
        /*0020*/ 	.byte	0x00, 0x00, 0x00, 0x00


//--------------------- .nv.info._Z17gpudistancekernelPfjjf --------------------------
	.section	.nv.info._Z17gpudistancekernelPfjjf,"",@"SHT_CUDA_INFO"
	.sectionflags	@""
	.align	4


	//----- nvinfo : EIATTR_CUDA_API_VERSION
	.align		4
        /*0000*/ 	.byte	0x04, 0x37
        /*0002*/ 	.short	(.L_9 - .L_8)
.L_8:
        /*0004*/ 	.word	0x00000082


	//----- nvinfo : EIATTR_KPARAM_INFO
	.align		4
.L_9:
        /*0008*/ 	.byte	0x04, 0x17
        /*000a*/ 	.short	(.L_11 - .L_10)
.L_10:
        /*000c*/ 	.word	0x00000000
        /*0010*/ 	.short	0x0003
        /*0012*/ 	.short	0x0010
        /*0014*/ 	.byte	0x00, 0xf0, 0x11, 0x00


	//----- nvinfo : EIATTR_KPARAM_INFO
	.align		4
.L_11:
        /*0018*/ 	.byte	0x04, 0x17
        /*001a*/ 	.short	(.L_13 - .L_12)
.L_12:
        /*001c*/ 	.word	0x00000000
        /*0020*/ 	.short	0x0002
        /*0022*/ 	.short	0x000c
        /*0024*/ 	.byte	0x00, 0xf0, 0x11, 0x00


	//----- nvinfo : EIATTR_KPARAM_INFO
	.align		4
.L_13:
        /*0028*/ 	.byte	0x04, 0x17
        /*002a*/ 	.short	(.L_15 - .L_14)
.L_14:
        /*002c*/ 	.word	0x00000000
        /*0030*/ 	.short	0x0001
        /*0032*/ 	.short	0x0008
        /*0034*/ 	.byte	0x00, 0xf0, 0x11, 0x00


	//----- nvinfo : EIATTR_KPARAM_INFO
	.align		4
.L_15:
        /*0038*/ 	.byte	0x04, 0x17
        /*003a*/ 	.short	(.L_17 - .L_16)
.L_16:
        /*003c*/ 	.word	0x00000000
        /*0040*/ 	.short	0x0000
        /*0042*/ 	.short	0x0000
        /*0044*/ 	.byte	0x00, 0xf5, 0x21, 0x00


	//----- nvinfo : EIATTR_SPARSE_MMA_MASK
	.align		4
.L_17:
        /*0048*/ 	.byte	0x03, 0x50
        /*004a*/ 	.short	0x0000


	//----- nvinfo : EIATTR_MAXREG_COUNT
	.align		4
        /*004c*/ 	.byte	0x03, 0x1b
        /*004e*/ 	.short	0x00ff


	//----- nvinfo : EIATTR_MERCURY_ISA_VERSION
	.align		4
        /*0050*/ 	.byte	0x03, 0x5f
        /*0052*/ 	.short	0x0101


	//----- nvinfo : EIATTR_VRC_CTA_INIT_COUNT
	.align		4
        /*0054*/ 	.byte	0x02, 0x4a
	.zero		1
	.zero		1


	//----- nvinfo : EIATTR_EXIT_INSTR_OFFSETS
	.align		4
        /*0058*/ 	.byte	0x04, 0x1c
        /*005a*/ 	.short	(.L_19 - .L_18)


	//   ....[0]....
.L_18:
        /*005c*/ 	.word	0x00000200


	//----- nvinfo : EIATTR_CRS_STACK_SIZE
	.align		4
.L_19:
        /*0060*/ 	.byte	0x04, 0x1e
        /*0062*/ 	.short	(.L_21 - .L_20)
.L_20:
        /*0064*/ 	.word	0x00000000


	//----- nvinfo : EIATTR_CBANK_PARAM_SIZE
	.align		4
.L_21:
        /*0068*/ 	.byte	0x03, 0x19
        /*006a*/ 	.short	0x0014


	//----- nvinfo : EIATTR_PARAM_CBANK
	.align		4
        /*006c*/ 	.byte	0x04, 0x0a
        /*006e*/ 	.short	(.L_23 - .L_22)
	.align		4
.L_22:
        /*0070*/ 	.word	index@(.nv.constant0._Z17gpudistancekernelPfjjf)
        /*0074*/ 	.short	0x0380
        /*0076*/ 	.short	0x0014


	//----- nvinfo : EIATTR_SW_WAR
	.align		4
.L_23:
        /*0078*/ 	.byte	0x04, 0x36
        /*007a*/ 	.short	(.L_25 - .L_24)
.L_24:
        /*007c*/ 	.word	0x00000008
.L_25:


//--------------------- .nv.callgraph             --------------------------
	.section	.nv.callgraph,"",@"SHT_CUDA_CALLGRAPH"
	.align	4
	.sectionentsize	8
	.align		4
        /*0000*/ 	.word	0x00000000
	.align		4
        /*0004*/ 	.word	0xffffffff
	.align		4
        /*0008*/ 	.word	0x00000000
	.align		4
        /*000c*/ 	.word	0xfffffffe
	.align		4
        /*0010*/ 	.word	0x00000000
	.align		4
        /*0014*/ 	.word	0xfffffffd
	.align		4
        /*0018*/ 	.word	0x00000000
	.align		4
        /*001c*/ 	.word	0xfffffffc


//--------------------- .text._Z17gpudistancekernelPfjjf --------------------------
	.section	.text._Z17gpudistancekernelPfjjf,"ax",@progbits
	.align	128
        .global         _Z17gpudistancekernelPfjjf
        .type           _Z17gpudistancekernelPfjjf,@function
        .size           _Z17gpudistancekernelPfjjf,(.L_x_4 - _Z17gpudistancekernelPfjjf)
        .other          _Z17gpudistancekernelPfjjf,@"STO_CUDA_ENTRY STV_DEFAULT"
_Z17gpudistancekernelPfjjf:
.text._Z17gpudistancekernelPfjjf:
[----:B------:R-:W-:Y:S01]  /*0000*/  LDC R1, c[0x0][0x37c] ;  /* 0x0000df00ff017b82 */ /* 0x000fe20000000800 */
[----:B------:R-:W0:Y:S07]  /*0010*/  S2R R5, SR_CTAID.Y ;  /* 0x0000000000057919 */ /* 0x000e2e0000002600 */
[----:B------:R-:W1:Y:S01]  /*0020*/  LDC.64 R2, c[0x0][0x388] ;  /* 0x0000e200ff027b82 */ /* 0x000e620000000a00 */
[----:B------:R-:W2:Y:S07]  /*0030*/  LDCU.64 UR4, c[0x0][0x358] ;  /* 0x00006b00ff0477ac */ /* 0x000eae0008000a00 */
[----:B------:R-:W3:Y:S08]  /*0040*/  S2UR UR6, SR_CTAID.X ;  /* 0x00000000000679c3 */ /* 0x000ef00000002500 */
[----:B------:R-:W4:Y:S01]  /*0050*/  LDC R4, c[0x0][0x390] ;  /* 0x0000e400ff047b82 */ /* 0x000f220000000800 */
[----:B-1----:R-:W-:-:S02]  /*0060*/  SHF.R.U32.HI R3, RZ, 0x1, R3 ;  /* 0x00000001ff037819 */ /* 0x002fc40000011603 */
[----:B------:R-:W-:Y:S02]  /*0070*/  SHF.R.U32.HI R0, RZ, 0x1, R2 ;  /* 0x00000001ff007819 */ /* 0x000fe40000011602 */
[----:B0-----:R-:W-:Y:S01]  /*0080*/  IADD3 R3, PT, PT, -R3, R5, RZ ;  /* 0x0000000503037210 */ /* 0x001fe20007ffe1ff */
[----:B---3--:R-:W-:Y:S01]  /*0090*/  IMAD R5, R5, R2, UR6 ;  /* 0x0000000605057e24 */ /* 0x008fe2000f8e0202 */
[----:B------:R-:W-:Y:S02]  /*00a0*/  IADD3 R0, PT, PT, -R0, UR6, RZ ;  /* 0x0000000600007c10 */ /* 0x000fe4000fffe1ff */
[----:B------:R-:W-:Y:S02]  /*00b0*/  I2FP.F32.U32 R3, R3 ;  /* 0x0000000300037245 */ /* 0x000fe40000201000 */
[----:B------:R-:W-:-:S03]  /*00c0*/  I2FP.F32.U32 R0, R0 ;  /* 0x0000000000007245 */ /* 0x000fc60000201000 */
[----:B------:R-:W-:Y:S02]  /*00d0*/  FMUL R3, R3, 6.4499998092651367188 ;  /* 0x40ce666603037820 */ /* 0x000fe40000400000 */
[----:B------:R-:W-:Y:S02]  /*00e0*/  FMUL R0, R0, 6.4499998092651367188 ;  /* 0x40ce666600007820 */ /* 0x000fe40000400000 */
[----:B------:R-:W-:-:S04]  /*00f0*/  FMUL R3, R3, R3 ;  /* 0x0000000303037220 */ /* 0x000fc80000400000 */
[----:B------:R-:W-:-:S04]  /*0100*/  FFMA R3, R0, R0, R3 ;  /* 0x0000000000037223 */ /* 0x000fc80000000003 */
[----:B----4-:R-:W-:-:S04]  /*0110*/  FFMA R0, R4, R4, R3 ;  /* 0x0000000404007223 */ /* 0x010fc80000000003 */
[----:B------:R0:W1:Y:S01]  /*0120*/  MUFU.RSQ R3, R0 ;  /* 0x0000000000037308 */ /* 0x0000620000001400 */
[----:B------:R-:W-:-:S04]  /*0130*/  IADD3 R4, PT, PT, R0, -0xd000000, RZ ;  /* 0xf300000000047810 */ /* 0x000fc80007ffe0ff */
[----:B------:R-:W-:-:S13]  /*0140*/  ISETP.GT.U32.AND P0, PT, R4, 0x727fffff, PT ;  /* 0x727fffff0400780c */ /* 0x000fda0003f04070 */
[----:B012---:R-:W-:Y:S05]  /*0150*/  @!P0 BRA `(.L_x_0) ;  /* 0x00000000000c8947 */ /* 0x007fea0003800000 */
[----:B------:R-:W-:-:S07]  /*0160*/  MOV R4, 0x180 ;  /* 0x0000018000047802 */ /* 0x000fce0000000f00 */
[----:B------:R-:W-:Y:S05]  /*0170*/  CALL.REL.NOINC `($__internal_0_$__cuda_sm20_sqrt_rn_f32_slowpath) ;  /* 0x0000000000247944 */ /* 0x000fea0003c00000 */
[----:B------:R-:W-:Y:S05]  /*0180*/  BRA `(.L_x_1) ;  /* 0x0000000000107947 */ /* 0x000fea0003800000 */
.L_x_0:
[----:B------:R-:W-:Y:S01]  /*0190*/  FMUL.FTZ R7, R0, R3 ;  /* 0x0000000300077220 */ /* 0x000fe20000410000 */
[----:B------:R-:W-:-:S03]  /*01a0*/  FMUL.FTZ R3, R3, 0.5 ;  /* 0x3f00000003037820 */ /* 0x000fc60000410000 */
[----:B------:R-:W-:-:S04]  /*01b0*/  FFMA R0, -R7, R7, R0 ;  /* 0x0000000707007223 */ /* 0x000fc80000000100 */
[----:B------:R-:W-:-:S07]  /*01c0*/  FFMA R7, R0, R3, R7 ;  /* 0x0000000300077223 */ /* 0x000fce0000000007 */
.L_x_1:
[----:B------:R-:W0:Y:S02]  /*01d0*/  LDC.64 R2, c[0x0][0x380] ;  /* 0x0000e000ff027b82 */ /* 0x000e240000000a00 */
[----:B0-----:R-:W-:-:S05]  /*01e0*/  IMAD.WIDE.U32 R2, R5, 0x4, R2 ;  /* 0x0000000405027825 */ /* 0x001fca00078e0002 */
[----:B------:R-:W-:Y:S01]  /*01f0*/  STG.E desc[UR4][R2.64], R7 ;  /* 0x0000000702007986 */ /* 0x000fe2000c101904 */
[----:B------:R-:W-:Y:S05]  /*0200*/  EXIT ;  /* 0x000000000000794d */ /* 0x000fea0003800000 */
        .weak           $__internal_0_$__cuda_sm20_sqrt_rn_f32_slowpath
        .type           $__internal_0_$__cuda_sm20_sqrt_rn_f32_slowpath,@function
        .size           $__internal_0_$__cuda_sm20_sqrt_rn_f32_slowpath,(.L_x_4 - $__internal_0_$__cuda_sm20_sqrt_rn_f32_slowpath)
$__internal_0_$__cuda_sm20_sqrt_rn_f32_slowpath:
[----:B------:R-:W-:-:S13]  /*0210*/  LOP3.LUT P0, RZ, R0, 0x7fffffff, RZ, 0xc0, !PT ;  /* 0x7fffffff00ff7812 */ /* 0x000fda000780c0ff */
[----:B------:R-:W-:Y:S01]  /*0220*/  @!P0 MOV R2, R0 ;  /* 0x0000000000028202 */ /* 0x000fe20000000f00 */
[----:B------:R-:W-:Y:S06]  /*0230*/  @!P0 BRA `(.L_x_2) ;  /* 0x0000000000448947 */ /* 0x000fec0003800000 */
[----:B------:R-:W-:-:S13]  /*0240*/  FSETP.GEU.FTZ.AND P0, PT, R0, RZ, PT ;  /* 0x000000ff0000720b */ /* 0x000fda0003f1e000 */
[----:B------:R-:W-:Y:S01]  /*0250*/  @!P0 MOV R2, 0x7fffffff ;  /* 0x7fffffff00028802 */ /* 0x000fe20000000f00 */
[----:B------:R-:W-:Y:S06]  /*0260*/  @!P0 BRA `(.L_x_2) ;  /* 0x0000000000388947 */ /* 0x000fec0003800000 */
[----:B------:R-:W-:-:S13]  /*0270*/  FSETP.GTU.FTZ.AND P0, PT, |R0|, +INF , PT ;  /* 0x7f8000000000780b */ /* 0x000fda0003f1c200 */
[----:B------:R-:W-:Y:S01]  /*0280*/  @P0 FADD.FTZ R2, R0, 1 ;  /* 0x3f80000000020421 */ /* 0x000fe20000010000 */
[----:B------:R-:W-:Y:S06]  /*0290*/  @P0 BRA `(.L_x_2) ;  /* 0x00000000002c0947 */ /* 0x000fec0003800000 */
[----:B------:R-:W-:-:S13]  /*02a0*/  FSETP.NEU.FTZ.AND P0, PT, |R0|, +INF , PT ;  /* 0x7f8000000000780b */ /* 0x000fda0003f1d200 */
[----:B------:R-:W-:Y:S01]  /*02b0*/  @!P0 MOV R2, R0 ;  /* 0x0000000000028202 */ /* 0x000fe20000000f00 */
[----:B------:R-:W-:Y:S06]  /*02c0*/  @!P0 BRA `(.L_x_2) ;  /* 0x0000000000208947 */ /* 0x000fec0003800000 */
[----:B------:R-:W-:-:S04]  /*02d0*/  FFMA R0, R0, 1.84467440737095516160e+19, RZ ;  /* 0x5f80000000007823 */ /* 0x000fc800000000ff */
[----:B------:R-:W0:Y:S02]  /*02e0*/  MUFU.RSQ R3, R0 ;  /* 0x0000000000037308 */ /* 0x000e240000001400 */
[----:B0-----:R-:W-:Y:S01]  /*02f0*/  FMUL.FTZ R7, R0, R3 ;  /* 0x0000000300077220 */ /* 0x001fe20000410000 */
[----:B------:R-:W-:-:S03]  /*0300*/  FMUL.FTZ R3, R3, 0.5 ;  /* 0x3f00000003037820 */ /* 0x000fc60000410000 */
[----:B------:R-:W-:-:S04]  /*0310*/  FADD.FTZ R2, -R7, -RZ ;  /* 0x800000ff07027221 */ /* 0x000fc80000010100 */
[----:B------:R-:W-:-:S04]  /*0320*/  FFMA R2, R7, R2, R0 ;  /* 0x0000000207027223 */ /* 0x000fc80000000000 */
[----:B------:R-:W-:-:S04]  /*0330*/  FFMA R2, R2, R3, R7 ;  /* 0x0000000302027223 */ /* 0x000fc80000000007 */
[----:B------:R-:W-:-:S07]  /*0340*/  FMUL.FTZ R2, R2, 2.3283064365386962891e-10 ;  /* 0x2f80000002027820 */ /* 0x000fce0000410000 */
.L_x_2:
[----:B------:R-:W-:Y:S01]  /*0350*/  HFMA2 R3, -RZ, RZ, 0, 0 ;  /* 0x00000000ff037431 */ /* 0x000fe200000001ff */
[----:B------:R-:W-:Y:S02]  /*0360*/  MOV R7, R2 ;  /* 0x0000000200077202 */ /* 0x000fe40000000f00 */
[----:B------:R-:W-:-:S04]  /*0370*/  MOV R2, R4 ;  /* 0x0000000400027202 */ /* 0x000fc80000000f00 */
[----:B------:R-:W-:Y:S05]  /*0380*/  RET.REL.NODEC R2 `(_Z17gpudistancekernelPfjjf) ;  /* 0xfffffffc021c7950 */ /* 0x000fea0003c3ffff */
.L_x_3:
[----:B------:R-:W-:-:S00]  /*0390*/  BRA `(.L_x_3) ;  /* 0xfffffffc00fc7947 */ /* 0x000fc0000383ffff */
[----:B------:R-:W-:-:S00]  /*03a0*/  NOP ;  /* 0x0000000000007918 */ /* 0x000fc00000000000 */
        /* <DEDUP_REMOVED lines=13> */
.L_x_4:


//--------------------- .nv.shared.reserved.0     --------------------------
	.section	.nv.shared.reserved.0,"aw",@nobits
	.weak		__nv_reservedSMEM_offset_0_alias
	.size		__nv_reservedSMEM_offset_0_alias, 0, 64
	.other		__nv_reservedSMEM_offset_0_alias,@"STO_CUDA_RESERVED_SHARED STV_DEFAULT"
__nv_reservedSMEM_offset_0_alias:
	.zero		0
	.zero		64


//--------------------- .nv.constant0._Z17gpudistancekernelPfjjf --------------------------
	.section	.nv.constant0._Z17gpudistancekernelPfjjf,"a",@progbits
	.sectionflags	@""
	.align	4
.nv.constant0._Z17gpudistancekernelPfjjf:
	.zero		916


//--------------------- SYMBOLS --------------------------

	.type		.nv.reservedSmem.offset0,@object
	.size		.nv.reservedSmem.offset0,0x4
